	.headerflags	@"EF_CUDA_TEXMODE_UNIFIED EF_CUDA_64BIT_ADDRESS EF_CUDA_ACCELERATORS EF_CUDA_SM90 EF_CUDA_VIRTUAL_SM(EF_CUDA_SM90)"
	.elftype	@"ET_EXEC"


//--------------------- .nv.info                  --------------------------
	.section	.nv.info,"",@"SHT_CUDA_INFO"
	.align	4


	//----- nvinfo : EIATTR_REGCOUNT
	.align		4
        /*0000*/ 	.byte	0x04, 0x2f
        /*0002*/ 	.short	(.L_3 - .L_2)
	.align		4
.L_2:
        /*0004*/ 	.word	index@(triton_poi_fused__native_batch_norm_legit_no_training_reflection_pad2d_relu_26)
        /*0008*/ 	.word	0x00000014


	//----- nvinfo : EIATTR_MIN_STACK_SIZE
	.align		4
.L_3:
        /*000c*/ 	.byte	0x04, 0x12
        /*000e*/ 	.short	(.L_5 - .L_4)
	.align		4
.L_4:
        /*0010*/ 	.word	index@(triton_poi_fused__native_batch_norm_legit_no_training_reflection_pad2d_relu_26)
        /*0014*/ 	.word	0x00000000


	//----- nvinfo : EIATTR_FRAME_SIZE
	.align		4
.L_5:
        /*0018*/ 	.byte	0x04, 0x11
        /*001a*/ 	.short	(.L_7 - .L_6)
	.align		4
.L_6:
        /*001c*/ 	.word	index@(triton_poi_fused__native_batch_norm_legit_no_training_reflection_pad2d_relu_26)
        /*0020*/ 	.word	0x00000000


	//----- nvinfo : EIATTR_MIN_STACK_SIZE
	.align		4
.L_7:
        /*0024*/ 	.byte	0x04, 0x12
        /*0026*/ 	.short	(.L_9 - .L_8)
	.align		4
.L_8:
        /*0028*/ 	.word	index@(triton_poi_fused__native_batch_norm_legit_no_training_reflection_pad2d_relu_26)
        /*002c*/ 	.word	0x00000000
.L_9:


//--------------------- .nv.info.triton_poi_fused__native_batch_norm_legit_no_training_reflection_pad2d_relu_26 --------------------------
	.section	.nv.info.triton_poi_fused__native_batch_norm_legit_no_training_reflection_pad2d_relu_26,"",@"SHT_CUDA_INFO"
	.sectionflags	@""
	.align	4


	//----- nvinfo : EIATTR_CUDA_API_VERSION
	.align		4
        /*0000*/ 	.byte	0x04, 0x37
        /*0002*/ 	.short	(.L_11 - .L_10)
.L_10:
        /*0004*/ 	.word	0x0000007c


	//----- nvinfo : EIATTR_KPARAM_INFO
	.align		4
.L_11:
        /*0008*/ 	.byte	0x04, 0x17
        /*000a*/ 	.short	(.L_13 - .L_12)
.L_12:
        /*000c*/ 	.word	0x00000000
        /*0010*/ 	.short	0x0006
        /*0012*/ 	.short	0x0030
        /*0014*/ 	.byte	0x00, 0xf0, 0x11, 0x00


	//----- nvinfo : EIATTR_KPARAM_INFO
	.align		4
.L_13:
        /*0018*/ 	.byte	0x04, 0x17
        /*001a*/ 	.short	(.L_15 - .L_14)
.L_14:
        /*001c*/ 	.word	0x00000000
        /*0020*/ 	.short	0x0005
        /*0022*/ 	.short	0x0028
        /*0024*/ 	.byte	0x00, 0xf4, 0x21, 0x00


	//----- nvinfo : EIATTR_KPARAM_INFO
	.align		4
.L_15:
        /*0028*/ 	.byte	0x04, 0x17
        /*002a*/ 	.short	(.L_17 - .L_16)
.L_16:
        /*002c*/ 	.word	0x00000000
        /*0030*/ 	.short	0x0004
        /*0032*/ 	.short	0x0020
        /*0034*/ 	.byte	0x00, 0xf4, 0x21, 0x00


	//----- nvinfo : EIATTR_KPARAM_INFO
	.align		4
.L_17:
        /*0038*/ 	.byte	0x04, 0x17
        /*003a*/ 	.short	(.L_19 - .L_18)
.L_18:
        /*003c*/ 	.word	0x00000000
        /*0040*/ 	.short	0x0003
        /*0042*/ 	.short	0x0018
        /*0044*/ 	.byte	0x00, 0xf4, 0x21, 0x00


	//----- nvinfo : EIATTR_KPARAM_INFO
	.align		4
.L_19:
        /*0048*/ 	.byte	0x04, 0x17
        /*004a*/ 	.short	(.L_21 - .L_20)
.L_20:
        /*004c*/ 	.word	0x00000000
        /*0050*/ 	.short	0x0002
        /*0052*/ 	.short	0x0010
        /*0054*/ 	.byte	0x00, 0xf4, 0x21, 0x00


	//----- nvinfo : EIATTR_KPARAM_INFO
	.align		4
.L_21:
        /*0058*/ 	.byte	0x04, 0x17
        /*005a*/ 	.short	(.L_23 - .L_22)
.L_22:
        /*005c*/ 	.word	0x00000000
        /*0060*/ 	.short	0x0001
        /*0062*/ 	.short	0x0008
        /*0064*/ 	.byte	0x00, 0xf4, 0x21, 0x00


	//----- nvinfo : EIATTR_KPARAM_INFO
	.align		4
.L_23:
        /*0068*/ 	.byte	0x04, 0x17
        /*006a*/ 	.short	(.L_25 - .L_24)
.L_24:
        /*006c*/ 	.word	0x00000000
        /*0070*/ 	.short	0x0000
        /*0072*/ 	.short	0x0000
        /*0074*/ 	.byte	0x00, 0xf4, 0x21, 0x00


	//----- nvinfo : EIATTR_SPARSE_MMA_MASK
	.align		4
.L_25:
        /*0078*/ 	.byte	0x03, 0x50
        /*007a*/ 	.short	0x0000


	//----- nvinfo : EIATTR_MAXREG_COUNT
	.align		4
        /*007c*/ 	.byte	0x03, 0x1b
        /*007e*/ 	.short	0x00ff


	//----- nvinfo : EIATTR_EXIT_INSTR_OFFSETS
	.align		4
        /*0080*/ 	.byte	0x04, 0x1c
        /*0082*/ 	.short	(.L_27 - .L_26)


	//   ....[0]....
.L_26:
        /*0084*/ 	.word	0x00000570


	//----- nvinfo : EIATTR_REQNTID
	.align		4
.L_27:
        /*0088*/ 	.byte	0x04, 0x10
        /*008a*/ 	.short	(.L_29 - .L_28)
.L_28:
        /*008c*/ 	.word	0x00000080
        /*0090*/ 	.word	0x00000001
        /*0094*/ 	.word	0x00000001


	//----- nvinfo : EIATTR_CBANK_PARAM_SIZE
	.align		4
.L_29:
        /*0098*/ 	.byte	0x03, 0x19
        /*009a*/ 	.short	0x0034


	//----- nvinfo : EIATTR_PARAM_CBANK
	.align		4
        /*009c*/ 	.byte	0x04, 0x0a
        /*009e*/ 	.short	(.L_31 - .L_30)
	.align		4
.L_30:
        /*00a0*/ 	.word	index@(.nv.constant0.triton_poi_fused__native_batch_norm_legit_no_training_reflection_pad2d_relu_26)
        /*00a4*/ 	.short	0x0210
        /*00a6*/ 	.short	0x0034


	//----- nvinfo : EIATTR_SW_WAR
	.align		4
.L_31:
        /*00a8*/ 	.byte	0x04, 0x36
        /*00aa*/ 	.short	(.L_33 - .L_32)
.L_32:
        /*00ac*/ 	.word	0x00000008
.L_33:


//--------------------- .nv.callgraph             --------------------------
	.section	.nv.callgraph,"",@"SHT_CUDA_CALLGRAPH"
	.align	4
	.sectionentsize	8
	.align		4
        /*0000*/ 	.word	0x00000000
	.align		4
        /*0004*/ 	.word	0xffffffff
	.align		4
        /*0008*/ 	.word	0x00000000
	.align		4
        /*000c*/ 	.word	0xfffffffe
	.align		4
        /*0010*/ 	.word	0x00000000
	.align		4
        /*0014*/ 	.word	0xfffffffd
	.align		4
        /*0018*/ 	.word	0x00000000
	.align		4
        /*001c*/ 	.word	0xfffffffc


//--------------------- .nv.constant4             --------------------------
	.section	.nv.constant4,"a",@progbits
	.align	8
	.align		8
.nv.constant4:
        /*0000*/ 	.dword	_$_str
	.align		8
        /*0008*/ 	.dword	_$_str_$_2


//--------------------- .text.triton_poi_fused__native_batch_norm_legit_no_training_reflection_pad2d_relu_26 --------------------------
	.section	.text.triton_poi_fused__native_batch_norm_legit_no_training_reflection_pad2d_relu_26,"ax",@progbits
	.align	128
        .global         triton_poi_fused__native_batch_norm_legit_no_training_reflection_pad2d_relu_26
        .type           triton_poi_fused__native_batch_norm_legit_no_training_reflection_pad2d_relu_26,@function
        .size           triton_poi_fused__native_batch_norm_legit_no_training_reflection_pad2d_relu_26,(.L_x_1 - triton_poi_fused__native_batch_norm_legit_no_training_reflection_pad2d_relu_26)
        .other          triton_poi_fused__native_batch_norm_legit_no_training_reflection_pad2d_relu_26,@"STO_CUDA_ENTRY STV_DEFAULT"
triton_poi_fused__native_batch_norm_legit_no_training_reflection_pad2d_relu_26:
.text.triton_poi_fused__native_batch_norm_legit_no_training_reflection_pad2d_relu_26:
[----:B------:R-:W-:Y:S01]  /*0000*/  LDC R1, c[0x0][0x28] ;  /* 0x00000a00ff017b82 */ /* 0x000fe20000000800 */
[----:B------:R-:W1:Y:S07]  /*0010*/  S2R R0, SR_TID.X ;  /* 0x0000000000007919 */ /* 0x000e6e0000002100 */
[----:B------:R-:W2:Y:S01]  /*0020*/  LDC.64 R6, c[0x0][0x220] ;  /* 0x00008800ff067b82 */ /* 0x000ea20000000a00 */
[----:B------:R-:W-:Y:S01]  /*0030*/  ULDC.64 UR4, c[0x0][0x208] ;  /* 0x0000820000047ab9 */ /* 0x000fe20000000a00 */
[----:B------:R-:W3:Y:S06]  /*0040*/  S2R R3, SR_CTAID.X ;  /* 0x0000000000037919 */ /* 0x000eec0000002500 */
[----:B------:R-:W4:Y:S01]  /*0050*/  LDC.64 R12, c[0x0][0x218] ;  /* 0x00008600ff0c7b82 */ /* 0x000f220000000a00 */
[----:B-1----:R-:W-:-:S04]  /*0060*/  SHF.L.U32 R0, R0, 0x1, RZ ;  /* 0x0000000100007819 */ /* 0x002fc800000006ff */
[----:B------:R-:W-:-:S04]  /*0070*/  LOP3.LUT R0, R0, 0xfe, RZ, 0xc0, !PT ;  /* 0x000000fe00007812 */ /* 0x000fc800078ec0ff */
[----:B---3--:R-:W-:-:S05]  /*0080*/  LEA R0, R3, R0, 0x8 ;  /* 0x0000000003007211 */ /* 0x008fca00078e40ff */
[----:B------:R-:W-:-:S05]  /*0090*/  IMAD.HI R4, R0, 0x38e38e39, RZ ;  /* 0x38e38e3900047827 */ /* 0x000fca00078e02ff */
[----:B------:R-:W-:-:S04]  /*00a0*/  SHF.R.U32.HI R3, RZ, 0x1f, R4 ;  /* 0x0000001fff037819 */ /* 0x000fc80000011604 */
[----:B------:R-:W-:-:S04]  /*00b0*/  LEA.HI.SX32 R4, R4, R3, 0x1d ;  /* 0x0000000304047211 */ /* 0x000fc800078feaff */
[----:B------:R-:W-:-:S04]  /*00c0*/  SHF.R.S32.HI R3, RZ, 0x1f, R4 ;  /* 0x0000001fff037819 */ /* 0x000fc80000011404 */
[----:B------:R-:W-:-:S04]  /*00d0*/  LEA.HI R3, R3, R4, RZ, 0x8 ;  /* 0x0000000403037211 */ /* 0x000fc800078f40ff */
[----:B------:R-:W-:Y:S01]  /*00e0*/  LOP3.LUT R5, R3, 0xffffff00, RZ, 0xc0, !PT ;  /* 0xffffff0003057812 */ /* 0x000fe200078ec0ff */
[----:B------:R-:W-:-:S04]  /*00f0*/  IMAD.HI R3, R0, 0x2aaaaaab, RZ ;  /* 0x2aaaaaab00037827 */ /* 0x000fc800078e02ff */
[----:B------:R-:W-:Y:S01]  /*0100*/  IMAD.IADD R2, R4, 0x1, -R5 ;  /* 0x0000000104027824 */ /* 0x000fe200078e0a05 */
[----:B------:R-:W-:Y:S02]  /*0110*/  IADD3 R5, R0, 0x1, RZ ;  /* 0x0000000100057810 */ /* 0x000fe40007ffe0ff */
[----:B------:R-:W-:Y:S01]  /*0120*/  LEA.HI R8, R3, R3, RZ, 0x1 ;  /* 0x0000000303087211 */ /* 0x000fe200078f08ff */
[----:B--2---:R-:W-:-:S04]  /*0130*/  IMAD.WIDE R6, R2, 0x4, R6 ;  /* 0x0000000402067825 */ /* 0x004fc800078e0206 */
[----:B------:R-:W-:Y:S01]  /*0140*/  IMAD.HI R9, R5, 0x2aaaaaab, RZ ;  /* 0x2aaaaaab05097827 */ /* 0x000fe200078e02ff */
[----:B------:R1:W2:Y:S03]  /*0150*/  LDG.E.EL R3, desc[UR4][R6.64] ;  /* 0x0000000406037981 */ /* 0x0002a6000c2e1900 */
[----:B------:R-:W-:Y:S01]  /*0160*/  IMAD.HI R11, R8, 0x2aaaaaab, RZ ;  /* 0x2aaaaaab080b7827 */ /* 0x000fe200078e02ff */
[----:B------:R-:W-:-:S03]  /*0170*/  LEA.HI R10, R9, R9, RZ, 0x1 ;  /* 0x00000009090a7211 */ /* 0x000fc600078f08ff */
[----:B------:R-:W-:Y:S01]  /*0180*/  IMAD R9, R8, 0x6, RZ ;  /* 0x0000000608097824 */ /* 0x000fe200078e02ff */
[----:B------:R-:W-:Y:S01]  /*0190*/  LEA.HI R11, R11, R11, RZ, 0x1 ;  /* 0x0000000b0b0b7211 */ /* 0x000fe200078f08ff */
[----:B------:R-:W-:Y:S01]  /*01a0*/  IMAD R10, R10, 0x6, RZ ;  /* 0x000000060a0a7824 */ /* 0x000fe200078e02ff */
[----:B-1----:R-:W1:Y:S02]  /*01b0*/  LDC.64 R6, c[0x0][0x230] ;  /* 0x00008c00ff067b82 */ /* 0x002e640000000a00 */
[----:B------:R-:W-:Y:S01]  /*01c0*/  LOP3.LUT R9, RZ, R9, RZ, 0x33, !PT ;  /* 0x00000009ff097212 */ /* 0x000fe200078e33ff */
[----:B------:R-:W-:Y:S01]  /*01d0*/  IMAD R11, R11, 0x6, RZ ;  /* 0x000000060b0b7824 */ /* 0x000fe200078e02ff */
[----:B------:R-:W-:-:S03]  /*01e0*/  LOP3.LUT R10, RZ, R10, RZ, 0x33, !PT ;  /* 0x0000000aff0a7212 */ /* 0x000fc600078e33ff */
[----:B------:R-:W-:Y:S01]  /*01f0*/  IMAD.IADD R9, R0, 0x1, R9 ;  /* 0x0000000100097824 */ /* 0x000fe200078e0209 */
[----:B------:R-:W-:Y:S02]  /*0200*/  LOP3.LUT R11, RZ, R11, RZ, 0x33, !PT ;  /* 0x0000000bff0b7212 */ /* 0x000fe400078e33ff */
[----:B------:R-:W-:Y:S02]  /*0210*/  IADD3 R10, R5, R10, RZ ;  /* 0x0000000a050a7210 */ /* 0x000fe40007ffe0ff */
[----:B------:R-:W-:Y:S01]  /*0220*/  IABS R5, R9 ;  /* 0x0000000900057213 */ /* 0x000fe20000000000 */
[----:B------:R-:W-:Y:S01]  /*0230*/  IMAD.IADD R11, R8, 0x1, R11 ;  /* 0x00000001080b7824 */ /* 0x000fe200078e020b */
[----:B------:R-:W-:Y:S01]  /*0240*/  IABS R14, R10 ;  /* 0x0000000a000e7213 */ /* 0x000fe20000000000 */
[----:B------:R-:W3:Y:S01]  /*0250*/  LDC.64 R8, c[0x0][0x210] ;  /* 0x00008400ff087b82 */ /* 0x000ee20000000a00 */
[----:B------:R-:W-:Y:S02]  /*0260*/  IADD3 R5, R5, -0x3, RZ ;  /* 0xfffffffd05057810 */ /* 0x000fe40007ffe0ff */
[----:B------:R-:W-:Y:S01]  /*0270*/  IABS R15, R11 ;  /* 0x0000000b000f7213 */ /* 0x000fe20000000000 */
[----:B------:R-:W-:Y:S01]  /*0280*/  VIADD R14, R14, 0xfffffffd ;  /* 0xfffffffd0e0e7836 */ /* 0x000fe20000000000 */
[----:B------:R-:W-:-:S02]  /*0290*/  IABS R16, R5 ;  /* 0x0000000500107213 */ /* 0x000fc40000000000 */
[----:B------:R-:W-:Y:S01]  /*02a0*/  IADD3 R5, R15, -0x3, RZ ;  /* 0xfffffffd0f057810 */ /* 0x000fe20007ffe0ff */
[----:B------:R-:W5:Y:S01]  /*02b0*/  LDC.64 R10, c[0x0][0x228] ;  /* 0x00008a00ff0a7b82 */ /* 0x000f620000000a00 */
[----:B------:R-:W-:Y:S01]  /*02c0*/  IABS R17, R14 ;  /* 0x0000000e00117213 */ /* 0x000fe20000000000 */
[----:B------:R-:W-:Y:S01]  /*02d0*/  IMAD.MOV.U32 R15, RZ, RZ, R16 ;  /* 0x000000ffff0f7224 */ /* 0x000fe200078e0010 */
[----:B------:R-:W-:Y:S02]  /*02e0*/  LEA R4, R4, 0xf, 0x4 ;  /* 0x0000000f04047811 */ /* 0x000fe400078e20ff */
[----:B------:R-:W-:Y:S02]  /*02f0*/  IABS R14, R5 ;  /* 0x00000005000e7213 */ /* 0x000fe40000000000 */
[----:B------:R-:W-:Y:S02]  /*0300*/  IADD3 R5, R4, -R15, RZ ;  /* 0x8000000f04057210 */ /* 0x000fe40007ffe0ff */
[----:B------:R-:W-:Y:S01]  /*0310*/  IADD3 R4, R4, -R17, RZ ;  /* 0x8000001104047210 */ /* 0x000fe20007ffe0ff */
[----:B------:R-:W-:-:S04]  /*0320*/  IMAD.MOV.U32 R15, RZ, RZ, R14 ;  /* 0x000000ffff0f7224 */ /* 0x000fc800078e000e */
[C---:B------:R-:W-:Y:S02]  /*0330*/  IMAD R5, R15.reuse, -0x4, R5 ;  /* 0xfffffffc0f057824 */ /* 0x040fe400078e0205 */
[----:B------:R-:W-:Y:S02]  /*0340*/  IMAD R15, R15, -0x4, R4 ;  /* 0xfffffffc0f0f7824 */ /* 0x000fe400078e0204 */
[----:B---3--:R-:W-:-:S04]  /*0350*/  IMAD.WIDE R4, R5, 0x4, R8 ;  /* 0x0000000405047825 */ /* 0x008fc800078e0208 */
[C---:B----4-:R-:W-:Y:S02]  /*0360*/  IMAD.WIDE R12, R2.reuse, 0x4, R12 ;  /* 0x00000004020c7825 */ /* 0x050fe400078e020c */
[----:B------:R-:W3:Y:S02]  /*0370*/  LDG.E.EL R4, desc[UR4][R4.64] ;  /* 0x0000000404047981 */ /* 0x000ee4000c2e1900 */
[----:B------:R-:W-:Y:S02]  /*0380*/  IMAD.WIDE R8, R15, 0x4, R8 ;  /* 0x000000040f087825 */ /* 0x000fe400078e0208 */
[----:B------:R4:W3:Y:S02]  /*0390*/  LDG.E.EL R13, desc[UR4][R12.64] ;  /* 0x000000040c0d7981 */ /* 0x0008e4000c2e1900 */
[C---:B-----5:R-:W-:Y:S02]  /*03a0*/  IMAD.WIDE R10, R2.reuse, 0x4, R10 ;  /* 0x00000004020a7825 */ /* 0x060fe400078e020a */
[----:B------:R-:W5:Y:S02]  /*03b0*/  LDG.E.EL R8, desc[UR4][R8.64] ;  /* 0x0000000408087981 */ /* 0x000f64000c2e1900 */
[----:B-1----:R-:W-:-:S02]  /*03c0*/  IMAD.WIDE R6, R2, 0x4, R6 ;  /* 0x0000000402067825 */ /* 0x002fc400078e0206 */
[----:B------:R-:W5:Y:S04]  /*03d0*/  LDG.E.EL R10, desc[UR4][R10.64] ;  /* 0x000000040a0a7981 */ /* 0x000f68000c2e1900 */
[----:B------:R-:W5:Y:S01]  /*03e0*/  LDG.E.EL R7, desc[UR4][R6.64] ;  /* 0x0000000406077981 */ /* 0x000f62000c2e1900 */
[----:B0---4-:R-:W-:Y:S02]  /*03f0*/  IMAD.MOV.U32 R12, RZ, RZ, 0x3e800000 ;  /* 0x3e800000ff0c7424 */ /* 0x011fe400078e00ff */
[----:B--2---:R-:W-:Y:S02]  /*0400*/  FADD R14, R3, 9.9999997473787516356e-06 ;  /* 0x3727c5ac030e7421 */ /* 0x004fe40000000000 */
[----:B------:R-:W0:Y:S02]  /*0410*/  LDC.64 R2, c[0x0][0x238] ;  /* 0x00008e00ff027b82 */ /* 0x000e240000000a00 */
[----:B------:R-:W1:Y:S02]  /*0420*/  MUFU.SQRT R15, R14 ;  /* 0x0000000e000f7308 */ /* 0x000e640000002000 */
[----:B-1----:R-:W-:-:S02]  /*0430*/  FSETP.GT.AND P0, PT, R15, 8.50705917302346158658e+37, PT ;  /* 0x7e8000000f00780b */ /* 0x002fc40003f04000 */
[----:B------:R-:W-:-:S11]  /*0440*/  FSETP.GEU.AND P1, PT, R15, 1.175494350822287508e-38, PT ;  /* 0x008000000f00780b */ /* 0x000fd60003f2e000 */
[----:B------:R-:W-:-:S04]  /*0450*/  @P0 FMUL R15, R15, 0.25 ;  /* 0x3e8000000f0f0820 */ /* 0x000fc80000400000 */
[----:B------:R-:W-:-:S06]  /*0460*/  @!P1 FMUL R15, R15, 16777216 ;  /* 0x4b8000000f0f9820 */ /* 0x000fcc0000400000 */
[----:B------:R-:W1:Y:S01]  /*0470*/  MUFU.RCP R15, R15 ;  /* 0x0000000f000f7308 */ /* 0x000e620000001000 */
[----:B------:R-:W-:-:S05]  /*0480*/  FSEL R12, R12, 1, P0 ;  /* 0x3f8000000c0c7808 */ /* 0x000fca0000000000 */
[----:B------:R-:W-:-:S04]  /*0490*/  @!P1 FMUL R12, R12, 16777216 ;  /* 0x4b8000000c0c9820 */ /* 0x000fc80000400000 */
[----:B-1----:R-:W-:Y:S01]  /*04a0*/  FMUL R5, R15, R12 ;  /* 0x0000000c0f057220 */ /* 0x002fe20000400000 */
[--C-:B---3--:R-:W-:Y:S01]  /*04b0*/  FADD R4, R4, -R13.reuse ;  /* 0x8000000d04047221 */ /* 0x108fe20000000000 */
[----:B-----5:R-:W-:-:S03]  /*04c0*/  FADD R8, R8, -R13 ;  /* 0x8000000d08087221 */ /* 0x020fc60000000000 */
[-C--:B------:R-:W-:Y:S01]  /*04d0*/  FMUL R4, R4, R5.reuse ;  /* 0x0000000504047220 */ /* 0x080fe20000400000 */
[----:B------:R-:W-:-:S03]  /*04e0*/  FMUL R8, R8, R5 ;  /* 0x0000000508087220 */ /* 0x000fc60000400000 */
[C-C-:B------:R-:W-:Y:S01]  /*04f0*/  FFMA R4, R10.reuse, R4, R7.reuse ;  /* 0x000000040a047223 */ /* 0x140fe20000000007 */
[----:B------:R-:W-:-:S04]  /*0500*/  FFMA R8, R10, R8, R7 ;  /* 0x000000080a087223 */ /* 0x000fc80000000007 */
[----:B------:R-:W-:Y:S02]  /*0510*/  FSETP.GEU.AND P0, PT, R4, RZ, PT ;  /* 0x000000ff0400720b */ /* 0x000fe40003f0e000 */
[----:B------:R-:W-:Y:S01]  /*0520*/  FSETP.GEU.AND P1, PT, R8, RZ, PT ;  /* 0x000000ff0800720b */ /* 0x000fe20003f2e000 */
[----:B0-----:R-:W-:Y:S01]  /*0530*/  IMAD.WIDE R2, R0, 0x4, R2 ;  /* 0x0000000400027825 */ /* 0x001fe200078e0202 */
[----:B------:R-:W-:Y:S02]  /*0540*/  FSEL R4, R4, RZ, P0 ;  /* 0x000000ff04047208 */ /* 0x000fe40000000000 */
[----:B------:R-:W-:-:S05]  /*0550*/  FSEL R5, R8, RZ, P1 ;  /* 0x000000ff08057208 */ /* 0x000fca0000800000 */
[----:B------:R-:W-:Y:S01]  /*0560*/  STG.E.64 desc[UR4][R2.64], R4 ;  /* 0x0000000402007986 */ /* 0x000fe2000c101b04 */
[----:B------:R-:W-:Y:S05]  /*0570*/  EXIT ;  /* 0x000000000000794d */ /* 0x000fea0003800000 */
.L_x_0:
[----:B------:R-:W-:-:S00]  /*0580*/  BRA `(.L_x_0) ;  /* 0xfffffffc00fc7947 */ /* 0x000fc0000383ffff */
[----:B------:R-:W-:-:S00]  /*0590*/  NOP ;  /* 0x0000000000007918 */ /* 0x000fc00000000000 */
        /* <DEDUP_REMOVED lines=14> */
.L_x_1:


//--------------------- .nv.global.init           --------------------------
	.section	.nv.global.init,"aw",@progbits
.nv.global.init:
	.type		_$_str,@object
	.size		_$_str,(_$_str_$_2 - _$_str)
_$_str:
        /*0000*/ 	.byte	0x5f, 0x5f, 0x43, 0x55, 0x44, 0x41, 0x5f, 0x46, 0x54, 0x5a, 0x00
	.type		_$_str_$_2,@object
	.size		_$_str_$_2,(.L_1 - _$_str_$_2)
_$_str_$_2:
        /*000b*/ 	.byte	0x5f, 0x5f, 0x43, 0x55, 0x44, 0x41, 0x5f, 0x50, 0x52, 0x45, 0x43, 0x5f, 0x53, 0x51, 0x52, 0x54
        /*001b*/ 	.byte	0x00
.L_1:


//--------------------- .nv.constant0.triton_poi_fused__native_batch_norm_legit_no_training_reflection_pad2d_relu_26 --------------------------
	.section	.nv.constant0.triton_poi_fused__native_batch_norm_legit_no_training_reflection_pad2d_relu_26,"a",@progbits
	.sectionflags	@""
	.align	4
.nv.constant0.triton_poi_fused__native_batch_norm_legit_no_training_reflection_pad2d_relu_26:
	.zero		580
